	.headerflags	@"EF_CUDA_TEXMODE_UNIFIED EF_CUDA_64BIT_ADDRESS EF_CUDA_ACCELERATORS EF_CUDA_SM90 EF_CUDA_VIRTUAL_SM(EF_CUDA_SM90)"
	.elftype	@"ET_EXEC"


//--------------------- .nv.info                  --------------------------
	.section	.nv.info,"",@"SHT_CUDA_INFO"
	.align	4


	//----- nvinfo : EIATTR_REGCOUNT
	.align		4
        /*0000*/ 	.byte	0x04, 0x2f
        /*0002*/ 	.short	(.L_1 - .L_0)
	.align		4
.L_0:
        /*0004*/ 	.word	index@(triton_poi_fused_convolution_41)
        /*0008*/ 	.word	0x0000000a


	//----- nvinfo : EIATTR_MIN_STACK_SIZE
	.align		4
.L_1:
        /*000c*/ 	.byte	0x04, 0x12
        /*000e*/ 	.short	(.L_3 - .L_2)
	.align		4
.L_2:
        /*0010*/ 	.word	index@(triton_poi_fused_convolution_41)
        /*0014*/ 	.word	0x00000000


	//----- nvinfo : EIATTR_FRAME_SIZE
	.align		4
.L_3:
        /*0018*/ 	.byte	0x04, 0x11
        /*001a*/ 	.short	(.L_5 - .L_4)
	.align		4
.L_4:
        /*001c*/ 	.word	index@(triton_poi_fused_convolution_41)
        /*0020*/ 	.word	0x00000000


	//----- nvinfo : EIATTR_MIN_STACK_SIZE
	.align		4
.L_5:
        /*0024*/ 	.byte	0x04, 0x12
        /*0026*/ 	.short	(.L_7 - .L_6)
	.align		4
.L_6:
        /*0028*/ 	.word	index@(triton_poi_fused_convolution_41)
        /*002c*/ 	.word	0x00000000
.L_7:


//--------------------- .nv.info.triton_poi_fused_convolution_41 --------------------------
	.section	.nv.info.triton_poi_fused_convolution_41,"",@"SHT_CUDA_INFO"
	.sectionflags	@""
	.align	4


	//----- nvinfo : EIATTR_CUDA_API_VERSION
	.align		4
        /*0000*/ 	.byte	0x04, 0x37
        /*0002*/ 	.short	(.L_9 - .L_8)
.L_8:
        /*0004*/ 	.word	0x0000007c


	//----- nvinfo : EIATTR_KPARAM_INFO
	.align		4
.L_9:
        /*0008*/ 	.byte	0x04, 0x17
        /*000a*/ 	.short	(.L_11 - .L_10)
.L_10:
        /*000c*/ 	.word	0x00000000
        /*0010*/ 	.short	0x0002
        /*0012*/ 	.short	0x0010
        /*0014*/ 	.byte	0x00, 0xf0, 0x11, 0x00


	//----- nvinfo : EIATTR_KPARAM_INFO
	.align		4
.L_11:
        /*0018*/ 	.byte	0x04, 0x17
        /*001a*/ 	.short	(.L_13 - .L_12)
.L_12:
        /*001c*/ 	.word	0x00000000
        /*0020*/ 	.short	0x0001
        /*0022*/ 	.short	0x0008
        /*0024*/ 	.byte	0x00, 0xf4, 0x21, 0x00


	//----- nvinfo : EIATTR_KPARAM_INFO
	.align		4
.L_13:
        /*0028*/ 	.byte	0x04, 0x17
        /*002a*/ 	.short	(.L_15 - .L_14)
.L_14:
        /*002c*/ 	.word	0x00000000
        /*0030*/ 	.short	0x0000
        /*0032*/ 	.short	0x0000
        /*0034*/ 	.byte	0x00, 0xf4, 0x21, 0x00


	//----- nvinfo : EIATTR_SPARSE_MMA_MASK
	.align		4
.L_15:
        /*0038*/ 	.byte	0x03, 0x50
        /*003a*/ 	.short	0x0000


	//----- nvinfo : EIATTR_MAXREG_COUNT
	.align		4
        /*003c*/ 	.byte	0x03, 0x1b
        /*003e*/ 	.short	0x00ff


	//----- nvinfo : EIATTR_EXIT_INSTR_OFFSETS
	.align		4
        /*0040*/ 	.byte	0x04, 0x1c
        /*0042*/ 	.short	(.L_17 - .L_16)


	//   ....[0]....
.L_16:
        /*0044*/ 	.word	0x00000100


	//   ....[1]....
        /*0048*/ 	.word	0x00000120


	//----- nvinfo : EIATTR_REQNTID
	.align		4
.L_17:
        /*004c*/ 	.byte	0x04, 0x10
        /*004e*/ 	.short	(.L_19 - .L_18)
.L_18:
        /*0050*/ 	.word	0x00000020
        /*0054*/ 	.word	0x00000001
        /*0058*/ 	.word	0x00000001


	//----- nvinfo : EIATTR_CBANK_PARAM_SIZE
	.align		4
.L_19:
        /*005c*/ 	.byte	0x03, 0x19
        /*005e*/ 	.short	0x0014


	//----- nvinfo : EIATTR_PARAM_CBANK
	.align		4
        /*0060*/ 	.byte	0x04, 0x0a
        /*0062*/ 	.short	(.L_21 - .L_20)
	.align		4
.L_20:
        /*0064*/ 	.word	index@(.nv.constant0.triton_poi_fused_convolution_41)
        /*0068*/ 	.short	0x0210
        /*006a*/ 	.short	0x0014


	//----- nvinfo : EIATTR_SW_WAR
	.align		4
.L_21:
        /*006c*/ 	.byte	0x04, 0x36
        /*006e*/ 	.short	(.L_23 - .L_22)
.L_22:
        /*0070*/ 	.word	0x00000008
.L_23:


//--------------------- .nv.callgraph             --------------------------
	.section	.nv.callgraph,"",@"SHT_CUDA_CALLGRAPH"
	.align	4
	.sectionentsize	8
	.align		4
        /*0000*/ 	.word	0x00000000
	.align		4
        /*0004*/ 	.word	0xffffffff
	.align		4
        /*0008*/ 	.word	0x00000000
	.align		4
        /*000c*/ 	.word	0xfffffffe
	.align		4
        /*0010*/ 	.word	0x00000000
	.align		4
        /*0014*/ 	.word	0xfffffffd
	.align		4
        /*0018*/ 	.word	0x00000000
	.align		4
        /*001c*/ 	.word	0xfffffffc


//--------------------- .text.triton_poi_fused_convolution_41 --------------------------
	.section	.text.triton_poi_fused_convolution_41,"ax",@progbits
	.align	128
        .global         triton_poi_fused_convolution_41
        .type           triton_poi_fused_convolution_41,@function
        .size           triton_poi_fused_convolution_41,(.L_x_1 - triton_poi_fused_convolution_41)
        .other          triton_poi_fused_convolution_41,@"STO_CUDA_ENTRY STV_DEFAULT"
triton_poi_fused_convolution_41:
.text.triton_poi_fused_convolution_41:
[----:B------:R-:W0:Y:S02]  /*0000*/  LDC R1, c[0x0][0x28] ;  /* 0x00000a00ff017b82 */ /* 0x000e240000000800 */
[----:B------:R-:W1:Y:S01]  /*0010*/  S2R R6, SR_TID.X ;  /* 0x0000000000067919 */ /* 0x000e620000002100 */
[----:B------:R-:W2:Y:S01]  /*0020*/  LDC.64 R2, c[0x0][0x210] ;  /* 0x00008400ff027b82 */ /* 0x000ea20000000a00 */
[----:B------:R-:W-:Y:S01]  /*0030*/  ULDC.64 UR4, c[0x0][0x208] ;  /* 0x0000820000047ab9 */ /* 0x000fe20000000a00 */
[----:B------:R-:W3:Y:S06]  /*0040*/  S2R R7, SR_CTAID.X ;  /* 0x0000000000077919 */ /* 0x000eec0000002500 */
[----:B------:R-:W4:Y:S01]  /*0050*/  LDC.64 R4, c[0x0][0x218] ;  /* 0x00008600ff047b82 */ /* 0x000f220000000a00 */
[----:B-1----:R-:W-:Y:S01]  /*0060*/  LOP3.LUT R0, R6, 0x3, RZ, 0xc0, !PT ;  /* 0x0000000306007812 */ /* 0x002fe200078ec0ff */
[----:B----4-:R-:W4:Y:S04]  /*0070*/  LDG.E R5, desc[UR4][R4.64] ;  /* 0x0000000404057981 */ /* 0x010f28000c1e1900 */
[----:B---3--:R-:W-:-:S02]  /*0080*/  IMAD R7, R7, 0x4, R0 ;  /* 0x0000000407077824 */ /* 0x008fc400078e0200 */
[----:B------:R-:W-:Y:S02]  /*0090*/  IMAD.MOV.U32 R0, RZ, RZ, RZ ;  /* 0x000000ffff007224 */ /* 0x000fe400078e00ff */
[C---:B--2---:R-:W-:Y:S01]  /*00a0*/  IMAD.WIDE R2, R7.reuse, 0x4, R2 ;  /* 0x0000000407027825 */ /* 0x044fe200078e0202 */
[----:B------:R-:W-:-:S13]  /*00b0*/  ISETP.GE.AND P0, PT, R7, 0x4, PT ;  /* 0x000000040700780c */ /* 0x000fda0003f06270 */
[----:B------:R-:W4:Y:S01]  /*00c0*/  @!P0 LDG.E R0, desc[UR4][R2.64] ;  /* 0x0000000402008981 */ /* 0x000f22000c1e1900 */
[----:B------:R-:W-:-:S04]  /*00d0*/  LOP3.LUT P0, RZ, R6, 0x1c, RZ, 0xc0, !PT ;  /* 0x0000001c06ff7812 */ /* 0x000fc8000780c0ff */
[----:B------:R-:W-:Y:S01]  /*00e0*/  ISETP.LT.AND P0, PT, R7, 0x4, !P0 ;  /* 0x000000040700780c */ /* 0x000fe20004701270 */
[----:B----4-:R-:W-:-:S12]  /*00f0*/  FADD R7, R5, R0 ;  /* 0x0000000005077221 */ /* 0x010fd80000000000 */
[----:B------:R-:W-:Y:S05]  /*0100*/  @!P0 EXIT ;  /* 0x000000000000894d */ /* 0x000fea0003800000 */
[----:B------:R-:W-:Y:S01]  /*0110*/  STG.E desc[UR4][R2.64], R7 ;  /* 0x0000000702007986 */ /* 0x000fe2000c101904 */
[----:B------:R-:W-:Y:S05]  /*0120*/  EXIT ;  /* 0x000000000000794d */ /* 0x000fea0003800000 */
.L_x_0:
[----:B------:R-:W-:-:S00]  /*0130*/  BRA `(.L_x_0) ;  /* 0xfffffffc00fc7947 */ /* 0x000fc0000383ffff */
[----:B------:R-:W-:-:S00]  /*0140*/  NOP ;  /* 0x0000000000007918 */ /* 0x000fc00000000000 */
        /* <DEDUP_REMOVED lines=11> */
.L_x_1:


//--------------------- .nv.constant0.triton_poi_fused_convolution_41 --------------------------
	.section	.nv.constant0.triton_poi_fused_convolution_41,"a",@progbits
	.sectionflags	@""
	.align	4
.nv.constant0.triton_poi_fused_convolution_41:
	.zero		548
